//
// Generated by NVIDIA NVVM Compiler
//
// Compiler Build ID: CL-36424714
// Cuda compilation tools, release 13.0, V13.0.88
// Based on NVVM 20.0.0
//

.version 9.0
.target sm_100
.address_size 64

	// .globl	_Z17GPU_best_locationiiPfS_Pi

.visible .entry _Z17GPU_best_locationiiPfS_Pi(
	.param .u32 _Z17GPU_best_locationiiPfS_Pi_param_0,
	.param .u32 _Z17GPU_best_locationiiPfS_Pi_param_1,
	.param .u64 .ptr .align 1 _Z17GPU_best_locationiiPfS_Pi_param_2,
	.param .u64 .ptr .align 1 _Z17GPU_best_locationiiPfS_Pi_param_3,
	.param .u64 .ptr .align 1 _Z17GPU_best_locationiiPfS_Pi_param_4
)
{
	.reg .pred 	%p<19>;
	.reg .b32 	%r<204>;
	.reg .b32 	%f<110>;
	.reg .b64 	%rd<39>;

	ld.param.u32 	%r99, [_Z17GPU_best_locationiiPfS_Pi_param_0];
	ld.param.u32 	%r101, [_Z17GPU_best_locationiiPfS_Pi_param_1];
	ld.param.u64 	%rd12, [_Z17GPU_best_locationiiPfS_Pi_param_2];
	cvta.to.global.u64 	%rd1, %rd12;
	mov.u32 	%r102, %tid.x;
	mov.u32 	%r103, %ctaid.x;
	mov.u32 	%r104, %ntid.x;
	mad.lo.s32 	%r1, %r103, %r104, %r102;
	add.s32 	%r2, %r1, 1;
	mov.u32 	%r105, %tid.y;
	mov.u32 	%r106, %ctaid.y;
	mov.u32 	%r107, %ntid.y;
	mad.lo.s32 	%r108, %r106, %r107, %r105;
	add.s32 	%r4, %r108, 1;
	setp.lt.s32 	%p1, %r99, %r2;
	setp.le.s32 	%p2, %r101, %r108;
	or.pred  	%p3, %p1, %p2;
	@%p3 bra 	$L__BB0_26;
	add.s32 	%r5, %r99, 1;
	mul.lo.s32 	%r110, %r99, %r101;
	add.s32 	%r111, %r110, %r101;
	add.s32 	%r112, %r111, %r99;
	mul.wide.s32 	%rd13, %r112, 4;
	add.s64 	%rd14, %rd1, %rd13;
	mul.lo.s32 	%r113, %r4, %r2;
	sub.s32 	%r114, %r110, %r113;
	cvt.rn.f32.s32 	%f25, %r114;
	rcp.rn.f32 	%f26, %f25;
	cvt.rn.f32.s32 	%f27, %r113;
	rcp.rn.f32 	%f28, %f27;
	ld.global.f32 	%f29, [%rd14];
	sub.s32 	%r6, %r99, %r2;
	mul.f32 	%f30, %f26, %f29;
	mul.f32 	%f1, %f29, %f30;
	add.f32 	%f2, %f28, %f26;
	add.f32 	%f31, %f26, %f26;
	mul.f32 	%f3, %f31, %f29;
	sub.s32 	%r115, %r99, %r1;
	and.b32  	%r7, %r115, 3;
	and.b32  	%r8, %r115, -4;
	neg.s32 	%r9, %r8;
	mov.f32 	%f99, 0fBF800000;
	mov.b32 	%r142, 0;
	mov.u32 	%r161, %r142;
	mov.u32 	%r160, %r142;
	mov.u32 	%r159, %r142;
	mov.u32 	%r158, %r142;
$L__BB0_2:
	setp.lt.s32 	%p4, %r6, 0;
	@%p4 bra 	$L__BB0_24;
	setp.lt.u32 	%p5, %r6, 3;
	add.s32 	%r118, %r108, %r142;
	add.s32 	%r15, %r118, 1;
	mad.lo.s32 	%r16, %r5, %r118, %r5;
	mul.lo.s32 	%r17, %r142, %r5;
	mov.b32 	%r195, 0;
	@%p5 bra 	$L__BB0_14;
	add.s32 	%r151, %r17, 1;
	add.s32 	%r150, %r16, 1;
	add.s32 	%r148, %r1, %r16;
	add.s32 	%r147, %r1, %r17;
	mov.b32 	%r152, 2;
	mov.u32 	%r149, %r1;
	mov.u32 	%r153, %r9;
$L__BB0_5:
	.pragma "nounroll";
	add.s32 	%r120, %r148, 1;
	mul.wide.s32 	%rd15, %r120, 4;
	add.s64 	%rd2, %rd1, %rd15;
	ld.global.f32 	%f33, [%rd2];
	add.s32 	%r121, %r150, -1;
	mul.wide.s32 	%rd16, %r121, 4;
	add.s64 	%rd3, %rd1, %rd16;
	ld.global.f32 	%f34, [%rd3];
	sub.f32 	%f35, %f33, %f34;
	add.s32 	%r122, %r147, 1;
	mul.wide.s32 	%rd17, %r122, 4;
	add.s64 	%rd4, %rd1, %rd17;
	ld.global.f32 	%f36, [%rd4];
	sub.f32 	%f37, %f35, %f36;
	add.s32 	%r123, %r151, -1;
	mul.wide.s32 	%rd18, %r123, 4;
	add.s64 	%rd5, %rd1, %rd18;
	ld.global.f32 	%f38, [%rd5];
	add.f32 	%f39, %f37, %f38;
	mul.f32 	%f40, %f2, %f39;
	sub.f32 	%f41, %f40, %f3;
	fma.rn.f32 	%f6, %f39, %f41, %f1;
	setp.leu.f32 	%p6, %f6, %f99;
	@%p6 bra 	$L__BB0_7;
	add.s32 	%r160, %r149, 1;
	add.s32 	%r158, %r152, -2;
	mov.f32 	%f99, %f6;
	mov.u32 	%r159, %r142;
	mov.u32 	%r161, %r15;
$L__BB0_7:
	ld.global.f32 	%f42, [%rd2+4];
	ld.global.f32 	%f43, [%rd3+4];
	sub.f32 	%f44, %f42, %f43;
	ld.global.f32 	%f45, [%rd4+4];
	sub.f32 	%f46, %f44, %f45;
	ld.global.f32 	%f47, [%rd5+4];
	add.f32 	%f48, %f46, %f47;
	mul.f32 	%f49, %f2, %f48;
	sub.f32 	%f50, %f49, %f3;
	fma.rn.f32 	%f8, %f48, %f50, %f1;
	setp.leu.f32 	%p7, %f8, %f99;
	@%p7 bra 	$L__BB0_9;
	add.s32 	%r158, %r152, -1;
	add.s32 	%r160, %r149, 2;
	mov.f32 	%f99, %f8;
	mov.u32 	%r159, %r142;
	mov.u32 	%r161, %r15;
$L__BB0_9:
	ld.global.f32 	%f51, [%rd2+8];
	ld.global.f32 	%f52, [%rd3+8];
	sub.f32 	%f53, %f51, %f52;
	ld.global.f32 	%f54, [%rd4+8];
	sub.f32 	%f55, %f53, %f54;
	ld.global.f32 	%f56, [%rd5+8];
	add.f32 	%f57, %f55, %f56;
	mul.f32 	%f58, %f2, %f57;
	sub.f32 	%f59, %f58, %f3;
	fma.rn.f32 	%f10, %f57, %f59, %f1;
	setp.leu.f32 	%p8, %f10, %f99;
	@%p8 bra 	$L__BB0_11;
	add.s32 	%r160, %r149, 3;
	mov.f32 	%f99, %f10;
	mov.u32 	%r158, %r152;
	mov.u32 	%r159, %r142;
	mov.u32 	%r161, %r15;
$L__BB0_11:
	ld.global.f32 	%f60, [%rd2+12];
	ld.global.f32 	%f61, [%rd3+12];
	sub.f32 	%f62, %f60, %f61;
	ld.global.f32 	%f63, [%rd4+12];
	sub.f32 	%f64, %f62, %f63;
	ld.global.f32 	%f65, [%rd5+12];
	add.f32 	%f66, %f64, %f65;
	mul.f32 	%f67, %f2, %f66;
	sub.f32 	%f68, %f67, %f3;
	fma.rn.f32 	%f12, %f66, %f68, %f1;
	setp.leu.f32 	%p9, %f12, %f99;
	@%p9 bra 	$L__BB0_13;
	add.s32 	%r160, %r149, 4;
	add.s32 	%r158, %r152, 1;
	mov.f32 	%f99, %f12;
	mov.u32 	%r159, %r142;
	mov.u32 	%r161, %r15;
$L__BB0_13:
	add.s32 	%r153, %r153, 4;
	add.s32 	%r152, %r152, 4;
	add.s32 	%r151, %r151, 4;
	add.s32 	%r150, %r150, 4;
	add.s32 	%r149, %r149, 4;
	add.s32 	%r148, %r148, 4;
	add.s32 	%r147, %r147, 4;
	setp.ne.s32 	%p10, %r153, 0;
	mov.u32 	%r195, %r8;
	@%p10 bra 	$L__BB0_5;
$L__BB0_14:
	setp.eq.s32 	%p11, %r7, 0;
	@%p11 bra 	$L__BB0_24;
	setp.eq.s32 	%p12, %r7, 1;
	@%p12 bra 	$L__BB0_21;
	add.s32 	%r72, %r195, %r2;
	mul.lo.s32 	%r125, %r15, %r5;
	add.s32 	%r126, %r72, %r125;
	mul.wide.s32 	%rd19, %r126, 4;
	add.s64 	%rd6, %rd1, %rd19;
	ld.global.f32 	%f70, [%rd6];
	add.s32 	%r127, %r195, %r125;
	mul.wide.s32 	%rd20, %r127, 4;
	add.s64 	%rd7, %rd1, %rd20;
	ld.global.f32 	%f71, [%rd7];
	sub.f32 	%f72, %f70, %f71;
	mul.lo.s32 	%r128, %r142, %r5;
	add.s32 	%r129, %r72, %r128;
	mul.wide.s32 	%rd21, %r129, 4;
	add.s64 	%rd8, %rd1, %rd21;
	ld.global.f32 	%f73, [%rd8];
	sub.f32 	%f74, %f72, %f73;
	add.s32 	%r130, %r195, %r128;
	mul.wide.s32 	%rd22, %r130, 4;
	add.s64 	%rd9, %rd1, %rd22;
	ld.global.f32 	%f75, [%rd9];
	add.f32 	%f76, %f74, %f75;
	mul.f32 	%f77, %f2, %f76;
	sub.f32 	%f78, %f77, %f3;
	fma.rn.f32 	%f16, %f76, %f78, %f1;
	setp.leu.f32 	%p13, %f16, %f99;
	@%p13 bra 	$L__BB0_18;
	mov.f32 	%f99, %f16;
	mov.u32 	%r158, %r195;
	mov.u32 	%r159, %r142;
	mov.u32 	%r160, %r72;
	mov.u32 	%r161, %r15;
$L__BB0_18:
	ld.global.f32 	%f79, [%rd6+4];
	ld.global.f32 	%f80, [%rd7+4];
	sub.f32 	%f81, %f79, %f80;
	ld.global.f32 	%f82, [%rd8+4];
	sub.f32 	%f83, %f81, %f82;
	ld.global.f32 	%f84, [%rd9+4];
	add.f32 	%f85, %f83, %f84;
	mul.f32 	%f86, %f2, %f85;
	sub.f32 	%f87, %f86, %f3;
	fma.rn.f32 	%f18, %f85, %f87, %f1;
	setp.leu.f32 	%p14, %f18, %f99;
	@%p14 bra 	$L__BB0_20;
	add.s32 	%r158, %r195, 1;
	add.s32 	%r160, %r72, 1;
	mov.f32 	%f99, %f18;
	mov.u32 	%r159, %r142;
	mov.u32 	%r161, %r15;
$L__BB0_20:
	add.s32 	%r195, %r195, 2;
$L__BB0_21:
	sub.s32 	%r131, %r99, %r1;
	and.b32  	%r132, %r131, 1;
	setp.eq.b32 	%p15, %r132, 1;
	not.pred 	%p16, %p15;
	@%p16 bra 	$L__BB0_24;
	add.s32 	%r93, %r195, %r2;
	mul.lo.s32 	%r133, %r15, %r5;
	add.s32 	%r134, %r93, %r133;
	mul.wide.s32 	%rd23, %r134, 4;
	add.s64 	%rd24, %rd1, %rd23;
	ld.global.f32 	%f88, [%rd24];
	add.s32 	%r135, %r195, %r133;
	mul.wide.s32 	%rd25, %r135, 4;
	add.s64 	%rd26, %rd1, %rd25;
	ld.global.f32 	%f89, [%rd26];
	sub.f32 	%f90, %f88, %f89;
	mul.lo.s32 	%r136, %r142, %r5;
	add.s32 	%r137, %r93, %r136;
	mul.wide.s32 	%rd27, %r137, 4;
	add.s64 	%rd28, %rd1, %rd27;
	ld.global.f32 	%f91, [%rd28];
	sub.f32 	%f92, %f90, %f91;
	add.s32 	%r138, %r195, %r136;
	mul.wide.s32 	%rd29, %r138, 4;
	add.s64 	%rd30, %rd1, %rd29;
	ld.global.f32 	%f93, [%rd30];
	add.f32 	%f94, %f92, %f93;
	mul.f32 	%f95, %f2, %f94;
	sub.f32 	%f96, %f95, %f3;
	fma.rn.f32 	%f22, %f94, %f96, %f1;
	setp.leu.f32 	%p17, %f22, %f99;
	@%p17 bra 	$L__BB0_24;
	mov.f32 	%f99, %f22;
	mov.u32 	%r158, %r195;
	mov.u32 	%r159, %r142;
	mov.u32 	%r160, %r93;
	mov.u32 	%r161, %r15;
$L__BB0_24:
	add.s32 	%r142, %r142, 1;
	sub.s32 	%r139, %r101, %r108;
	setp.ne.s32 	%p18, %r142, %r139;
	@%p18 bra 	$L__BB0_2;
	ld.param.u64 	%rd38, [_Z17GPU_best_locationiiPfS_Pi_param_4];
	ld.param.u64 	%rd37, [_Z17GPU_best_locationiiPfS_Pi_param_3];
	mad.lo.s32 	%r140, %r99, %r108, %r1;
	cvta.to.global.u64 	%rd31, %rd37;
	mul.wide.s32 	%rd32, %r140, 4;
	add.s64 	%rd33, %rd31, %rd32;
	st.global.f32 	[%rd33], %f99;
	shl.b32 	%r141, %r140, 2;
	cvta.to.global.u64 	%rd34, %rd38;
	mul.wide.s32 	%rd35, %r141, 4;
	add.s64 	%rd36, %rd34, %rd35;
	st.global.u32 	[%rd36], %r158;
	st.global.u32 	[%rd36+4], %r159;
	st.global.u32 	[%rd36+8], %r160;
	st.global.u32 	[%rd36+12], %r161;
$L__BB0_26:
	ret;

}


// ===== COMPILED SASS (sm_100) =====

	.target	sm_100

	.elftype	@"ET_EXEC"


//--------------------- .note.nv.tkinfo           --------------------------
	.section	.note.nv.tkinfo,"",@"SHT_NOTE"
	.sectionflags	@"SHF_NOTE_NV_TKINFO"
	.tkinfo
        /*0018*/ 	.word	0x00000002
        /*0030*/ 	.string	""
        /*0030*/ 	.string	"ptxas"
        /*0030*/ 	.string	"Cuda compilation tools, release 13.0, V13.0.88"
        /*0030*/ 	.string	"Build cuda_13.0.r13.0/compiler.36424714_0"
        /*0030*/ 	.string	"-arch sm_100 -m 64 "



//--------------------- .note.nv.cuinfo           --------------------------
	.section	.note.nv.cuinfo,"",@"SHT_NOTE"
	.sectionflags	@"SHF_NOTE_NV_CUINFO"
        /*0018*/ 	.short	0x0002
        /*001a*/ 	.short	0x0064
        /*001c*/ 	.short	0x0082
	.zero		2


//--------------------- .nv.info                  --------------------------
	.section	.nv.info,"",@"SHT_CUDA_INFO"
	.align	4


	//----- nvinfo : EIATTR_REGCOUNT
	.align		4
        /*0000*/ 	.byte	0x04, 0x2f
        /*0002*/ 	.short	(.L_1 - .L_0)
	.align		4
.L_0:
        /*0004*/ 	.word	index@(_Z17GPU_best_locationiiPfS_Pi)
        /*0008*/ 	.word	0x00000028


	//----- nvinfo : EIATTR_FRAME_SIZE
	.align		4
.L_1:
        /*000c*/ 	.byte	0x04, 0x11
        /*000e*/ 	.short	(.L_3 - .L_2)
	.align		4
.L_2:
        /*0010*/ 	.word	index@($__internal_0_$__cuda_sm20_rcp_rn_f32_slowpath)
        /*0014*/ 	.word	0x00000000


	//----- nvinfo : EIATTR_FRAME_SIZE
	.align		4
.L_3:
        /*0018*/ 	.byte	0x04, 0x11
        /*001a*/ 	.short	(.L_5 - .L_4)
	.align		4
.L_4:
        /*001c*/ 	.word	index@(_Z17GPU_best_locationiiPfS_Pi)
        /*0020*/ 	.word	0x00000000


	//----- nvinfo : EIATTR_MIN_STACK_SIZE
	.align		4
.L_5:
        /*0024*/ 	.byte	0x04, 0x12
        /*0026*/ 	.short	(.L_7 - .L_6)
	.align		4
.L_6:
        /*0028*/ 	.word	index@(_Z17GPU_best_locationiiPfS_Pi)
        /*002c*/ 	.word	0x00000000
.L_7:


//--------------------- .nv.compat                --------------------------
	.section	.nv.compat,"",@"SHT_CUDA_COMPAT_INFO"
	.align	4
        /*0000*/ 	.byte	0x02, 0x09, 0x00, 0x00, 0x02, 0x02, 0x01, 0x00, 0x02, 0x05, 0x05, 0x00, 0x03, 0x07, 0x01, 0x01
        /*0010*/ 	.byte	0x02, 0x03, 0x00, 0x00, 0x02, 0x06, 0x01, 0x00, 0x04, 0x0b, 0x08, 0x00, 0x09, 0x00, 0x00, 0x00
        /*0020*/ 	.byte	0x00, 0x00, 0x00, 0x00


//--------------------- .nv.info._Z17GPU_best_locationiiPfS_Pi --------------------------
	.section	.nv.info._Z17GPU_best_locationiiPfS_Pi,"",@"SHT_CUDA_INFO"
	.sectionflags	@""
	.align	4


	//----- nvinfo : EIATTR_CUDA_API_VERSION
	.align		4
        /*0000*/ 	.byte	0x04, 0x37
        /*0002*/ 	.short	(.L_9 - .L_8)
.L_8:
        /*0004*/ 	.word	0x00000082


	//----- nvinfo : EIATTR_KPARAM_INFO
	.align		4
.L_9:
        /*0008*/ 	.byte	0x04, 0x17
        /*000a*/ 	.short	(.L_11 - .L_10)
.L_10:
        /*000c*/ 	.word	0x00000000
        /*0010*/ 	.short	0x0004
        /*0012*/ 	.short	0x0018
        /*0014*/ 	.byte	0x00, 0xf5, 0x21, 0x00


	//----- nvinfo : EIATTR_KPARAM_INFO
	.align		4
.L_11:
        /*0018*/ 	.byte	0x04, 0x17
        /*001a*/ 	.short	(.L_13 - .L_12)
.L_12:
        /*001c*/ 	.word	0x00000000
        /*0020*/ 	.short	0x0003
        /*0022*/ 	.short	0x0010
        /*0024*/ 	.byte	0x00, 0xf5, 0x21, 0x00


	//----- nvinfo : EIATTR_KPARAM_INFO
	.align		4
.L_13:
        /*0028*/ 	.byte	0x04, 0x17
        /*002a*/ 	.short	(.L_15 - .L_14)
.L_14:
        /*002c*/ 	.word	0x00000000
        /*0030*/ 	.short	0x0002
        /*0032*/ 	.short	0x0008
        /*0034*/ 	.byte	0x00, 0xf5, 0x21, 0x00


	//----- nvinfo : EIATTR_KPARAM_INFO
	.align		4
.L_15:
        /*0038*/ 	.byte	0x04, 0x17
        /*003a*/ 	.short	(.L_17 - .L_16)
.L_16:
        /*003c*/ 	.word	0x00000000
        /*0040*/ 	.short	0x0001
        /*0042*/ 	.short	0x0004
        /*0044*/ 	.byte	0x00, 0xf0, 0x11, 0x00


	//----- nvinfo : EIATTR_KPARAM_INFO
	.align		4
.L_17:
        /*0048*/ 	.byte	0x04, 0x17
        /*004a*/ 	.short	(.L_19 - .L_18)
.L_18:
        /*004c*/ 	.word	0x00000000
        /*0050*/ 	.short	0x0000
        /*0052*/ 	.short	0x0000
        /*0054*/ 	.byte	0x00, 0xf0, 0x11, 0x00


	//----- nvinfo : EIATTR_SPARSE_MMA_MASK
	.align		4
.L_19:
        /*0058*/ 	.byte	0x03, 0x50
        /*005a*/ 	.short	0x0000


	//----- nvinfo : EIATTR_MAXREG_COUNT
	.align		4
        /*005c*/ 	.byte	0x03, 0x1b
        /*005e*/ 	.short	0x00ff


	//----- nvinfo : EIATTR_MERCURY_ISA_VERSION
	.align		4
        /*0060*/ 	.byte	0x03, 0x5f
        /*0062*/ 	.short	0x0101


	//----- nvinfo : EIATTR_VRC_CTA_INIT_COUNT
	.align		4
        /*0064*/ 	.byte	0x02, 0x4a
	.zero		1
	.zero		1


	//----- nvinfo : EIATTR_EXIT_INSTR_OFFSETS
	.align		4
        /*0068*/ 	.byte	0x04, 0x1c
        /*006a*/ 	.short	(.L_21 - .L_20)


	//   ....[0]....
.L_20:
        /*006c*/ 	.word	0x000000d0


	//   ....[1]....
        /*0070*/ 	.word	0x000010e0


	//----- nvinfo : EIATTR_CRS_STACK_SIZE
	.align		4
.L_21:
        /*0074*/ 	.byte	0x04, 0x1e
        /*0076*/ 	.short	(.L_23 - .L_22)
.L_22:
        /*0078*/ 	.word	0x00000000


	//----- nvinfo : EIATTR_CBANK_PARAM_SIZE
	.align		4
.L_23:
        /*007c*/ 	.byte	0x03, 0x19
        /*007e*/ 	.short	0x0020


	//----- nvinfo : EIATTR_PARAM_CBANK
	.align		4
        /*0080*/ 	.byte	0x04, 0x0a
        /*0082*/ 	.short	(.L_25 - .L_24)
	.align		4
.L_24:
        /*0084*/ 	.word	index@(.nv.constant0._Z17GPU_best_locationiiPfS_Pi)
        /*0088*/ 	.short	0x0380
        /*008a*/ 	.short	0x0020


	//----- nvinfo : EIATTR_SW_WAR
	.align		4
.L_25:
        /*008c*/ 	.byte	0x04, 0x36
        /*008e*/ 	.short	(.L_27 - .L_26)
.L_26:
        /*0090*/ 	.word	0x00000008
.L_27:


//--------------------- .nv.callgraph             --------------------------
	.section	.nv.callgraph,"",@"SHT_CUDA_CALLGRAPH"
	.align	4
	.sectionentsize	8
	.align		4
        /*0000*/ 	.word	0x00000000
	.align		4
        /*0004*/ 	.word	0xffffffff
	.align		4
        /*0008*/ 	.word	0x00000000
	.align		4
        /*000c*/ 	.word	0xfffffffe
	.align		4
        /*0010*/ 	.word	0x00000000
	.align		4
        /*0014*/ 	.word	0xfffffffd
	.align		4
        /*0018*/ 	.word	0x00000000
	.align		4
        /*001c*/ 	.word	0xfffffffc


//--------------------- .text._Z17GPU_best_locationiiPfS_Pi --------------------------
	.section	.text._Z17GPU_best_locationiiPfS_Pi,"ax",@progbits
	.align	128
        .global         _Z17GPU_best_locationiiPfS_Pi
        .type           _Z17GPU_best_locationiiPfS_Pi,@function
        .size           _Z17GPU_best_locationiiPfS_Pi,(.L_x_21 - _Z17GPU_best_locationiiPfS_Pi)
        .other          _Z17GPU_best_locationiiPfS_Pi,@"STO_CUDA_ENTRY STV_DEFAULT"
_Z17GPU_best_locationiiPfS_Pi:
.text._Z17GPU_best_locationiiPfS_Pi:
[----:B------:R-:W-:Y:S01]  /*0000*/  LDC R1, c[0x0][0x37c] ;  /* 0x0000df00ff017b82 */ /* 0x000fe20000000800 */
[----:B------:R-:W0:Y:S07]  /*0010*/  S2R R8, SR_TID.X ;  /* 0x0000000000087919 */ /* 0x000e2e0000002100 */
[----:B------:R-:W0:Y:S01]  /*0020*/  LDC R3, c[0x0][0x360] ;  /* 0x0000d800ff037b82 */ /* 0x000e220000000800 */
[----:B------:R-:W1:Y:S07]  /*0030*/  S2R R9, SR_TID.Y ;  /* 0x0000000000097919 */ /* 0x000e6e0000002200 */
[----:B------:R-:W0:Y:S08]  /*0040*/  S2UR UR4, SR_CTAID.X ;  /* 0x00000000000479c3 */ /* 0x000e300000002500 */
[----:B------:R-:W1:Y:S08]  /*0050*/  S2UR UR5, SR_CTAID.Y ;  /* 0x00000000000579c3 */ /* 0x000e700000002600 */
[----:B------:R-:W1:Y:S08]  /*0060*/  LDC R0, c[0x0][0x364] ;  /* 0x0000d900ff007b82 */ /* 0x000e700000000800 */
[----:B------:R-:W2:Y:S01]  /*0070*/  LDC.64 R6, c[0x0][0x380] ;  /* 0x0000e000ff067b82 */ /* 0x000ea20000000a00 */
[----:B0-----:R-:W-:-:S05]  /*0080*/  IMAD R8, R3, UR4, R8 ;  /* 0x0000000403087c24 */ /* 0x001fca000f8e0208 */
[----:B------:R-:W-:Y:S01]  /*0090*/  IADD3 R3, PT, PT, R8, 0x1, RZ ;  /* 0x0000000108037810 */ /* 0x000fe20007ffe0ff */
[----:B-1----:R-:W-:-:S05]  /*00a0*/  IMAD R9, R0, UR5, R9 ;  /* 0x0000000500097c24 */ /* 0x002fca000f8e0209 */
[----:B--2---:R-:W-:-:S04]  /*00b0*/  ISETP.GE.AND P0, PT, R9, R7, PT ;  /* 0x000000070900720c */ /* 0x004fc80003f06270 */
[----:B------:R-:W-:-:S13]  /*00c0*/  ISETP.GT.OR P0, PT, R3, R6, P0 ;  /* 0x000000060300720c */ /* 0x000fda0000704670 */
[----:B------:R-:W-:Y:S05]  /*00d0*/  @P0 EXIT ;  /* 0x000000000000094d */ /* 0x000fea0003800000 */
[----:B------:R-:W-:Y:S01]  /*00e0*/  IADD3 R4, PT, PT, R9, 0x1, RZ ;  /* 0x0000000109047810 */ /* 0x000fe20007ffe0ff */
[----:B------:R-:W-:Y:S04]  /*00f0*/  BSSY.RECONVERGENT B0, `(.L_x_0) ;  /* 0x0000010000007945 */ /* 0x000fe80003800200 */
[----:B------:R-:W-:-:S04]  /*0100*/  IMAD R4, R3, R4, RZ ;  /* 0x0000000403047224 */ /* 0x000fc800078e02ff */
[----:B------:R-:W-:-:S05]  /*0110*/  IMAD R0, R7, R6, -R4 ;  /* 0x0000000607007224 */ /* 0x000fca00078e0a04 */
[----:B------:R-:W-:-:S05]  /*0120*/  I2FP.F32.S32 R2, R0 ;  /* 0x0000000000027245 */ /* 0x000fca0000201400 */
[----:B------:R-:W-:-:S05]  /*0130*/  VIADD R0, R2, 0x1800000 ;  /* 0x0180000002007836 */ /* 0x000fca0000000000 */
[----:B------:R-:W-:-:S04]  /*0140*/  LOP3.LUT R0, R0, 0x7f800000, RZ, 0xc0, !PT ;  /* 0x7f80000000007812 */ /* 0x000fc800078ec0ff */
[----:B------:R-:W-:-:S13]  /*0150*/  ISETP.GT.U32.AND P0, PT, R0, 0x1ffffff, PT ;  /* 0x01ffffff0000780c */ /* 0x000fda0003f04070 */
[----:B------:R-:W-:Y:S05]  /*0160*/  @P0 BRA `(.L_x_1) ;  /* 0x0000000000100947 */ /* 0x000fea0003800000 */
[----:B------:R-:W-:-:S07]  /*0170*/  MOV R6, 0x190 ;  /* 0x0000019000067802 */ /* 0x000fce0000000f00 */
[----:B------:R-:W-:Y:S05]  /*0180*/  CALL.REL.NOINC `($__internal_0_$__cuda_sm20_rcp_rn_f32_slowpath) ;  /* 0x0000000c00d87944 */ /* 0x000fea0003c00000 */
[----:B------:R-:W-:Y:S01]  /*0190*/  MOV R3, R0 ;  /* 0x0000000000037202 */ /* 0x000fe20000000f00 */
[----:B------:R-:W-:Y:S06]  /*01a0*/  BRA `(.L_x_2) ;  /* 0x0000000000107947 */ /* 0x000fec0003800000 */
.L_x_1:
[----:B------:R-:W0:Y:S02]  /*01b0*/  MUFU.RCP R3, R2 ;  /* 0x0000000200037308 */ /* 0x000e240000001000 */
[----:B0-----:R-:W-:-:S04]  /*01c0*/  FFMA R0, R2, R3, -1 ;  /* 0xbf80000002007423 */ /* 0x001fc80000000003 */
[----:B------:R-:W-:-:S04]  /*01d0*/  FADD.FTZ R0, -R0, -RZ ;  /* 0x800000ff00007221 */ /* 0x000fc80000010100 */
[----:B------:R-:W-:-:S07]  /*01e0*/  FFMA R3, R3, R0, R3 ;  /* 0x0000000003037223 */ /* 0x000fce0000000003 */
.L_x_2:
[----:B------:R-:W-:Y:S05]  /*01f0*/  BSYNC.RECONVERGENT B0 ;  /* 0x0000000000007941 */ /* 0x000fea0003800200 */
.L_x_0:
[----:B------:R-:W0:Y:S01]  /*0200*/  LDC.64 R10, c[0x0][0x380] ;  /* 0x0000e000ff0a7b82 */ /* 0x000e220000000a00 */
[----:B------:R-:W-:Y:S01]  /*0210*/  I2FP.F32.S32 R2, R4 ;  /* 0x0000000400027245 */ /* 0x000fe20000201400 */
[----:B------:R-:W1:Y:S01]  /*0220*/  LDCU.64 UR4, c[0x0][0x358] ;  /* 0x00006b00ff0477ac */ /* 0x000e620008000a00 */
[----:B------:R-:W-:Y:S02]  /*0230*/  BSSY.RECONVERGENT B0, `(.L_x_3) ;  /* 0x0000010000007945 */ /* 0x000fe40003800200 */
[----:B------:R-:W-:-:S03]  /*0240*/  IADD3 R0, PT, PT, R2, 0x1800000, RZ ;  /* 0x0180000002007810 */ /* 0x000fc60007ffe0ff */
[----:B------:R-:W2:Y:S01]  /*0250*/  LDC.64 R6, c[0x0][0x388] ;  /* 0x0000e200ff067b82 */ /* 0x000ea20000000a00 */
[----:B------:R-:W-:-:S04]  /*0260*/  LOP3.LUT R0, R0, 0x7f800000, RZ, 0xc0, !PT ;  /* 0x7f80000000007812 */ /* 0x000fc800078ec0ff */
[----:B------:R-:W-:Y:S01]  /*0270*/  ISETP.GT.U32.AND P0, PT, R0, 0x1ffffff, PT ;  /* 0x01ffffff0000780c */ /* 0x000fe20003f04070 */
[----:B0-----:R-:W-:-:S04]  /*0280*/  IMAD R5, R11, R10, R11 ;  /* 0x0000000a0b057224 */ /* 0x001fc800078e020b */
[----:B------:R-:W-:-:S04]  /*0290*/  IMAD.IADD R5, R5, 0x1, R10 ;  /* 0x0000000105057824 */ /* 0x000fc800078e020a */
[----:B--2---:R-:W-:-:S04]  /*02a0*/  IMAD.WIDE R4, R5, 0x4, R6 ;  /* 0x0000000405047825 */ /* 0x004fc800078e0206 */
[----:B-1----:R-:W-:Y:S05]  /*02b0*/  @P0 BRA `(.L_x_4) ;  /* 0x00000000000c0947 */ /* 0x002fea0003800000 */
[----:B------:R-:W-:-:S07]  /*02c0*/  MOV R6, 0x2e0 ;  /* 0x000002e000067802 */ /* 0x000fce0000000f00 */
[----:B------:R-:W-:Y:S05]  /*02d0*/  CALL.REL.NOINC `($__internal_0_$__cuda_sm20_rcp_rn_f32_slowpath) ;  /* 0x0000000c00847944 */ /* 0x000fea0003c00000 */
[----:B------:R-:W-:Y:S05]  /*02e0*/  BRA `(.L_x_5) ;  /* 0x0000000000107947 */ /* 0x000fea0003800000 */
.L_x_4:
[----:B------:R-:W0:Y:S02]  /*02f0*/  MUFU.RCP R7, R2 ;  /* 0x0000000200077308 */ /* 0x000e240000001000 */
[----:B0-----:R-:W-:-:S04]  /*0300*/  FFMA R0, R2, R7, -1 ;  /* 0xbf80000002007423 */ /* 0x001fc80000000007 */
[----:B------:R-:W-:-:S04]  /*0310*/  FADD.FTZ R0, -R0, -RZ ;  /* 0x800000ff00007221 */ /* 0x000fc80000010100 */
[----:B------:R-:W-:-:S07]  /*0320*/  FFMA R0, R7, R0, R7 ;  /* 0x0000000007007223 */ /* 0x000fce0000000007 */
.L_x_5:
[----:B------:R-:W-:Y:S05]  /*0330*/  BSYNC.RECONVERGENT B0 ;  /* 0x0000000000007941 */ /* 0x000fea0003800200 */
.L_x_3:
[----:B------:R-:W2:Y:S01]  /*0340*/  LDG.E R4, desc[UR4][R4.64] ;  /* 0x0000000404047981 */ /* 0x000ea2000c1e1900 */
[----:B------:R-:W0:Y:S01]  /*0350*/  LDC R19, c[0x0][0x380] ;  /* 0x0000e000ff137b82 */ /* 0x000e220000000800 */
[--C-:B------:R-:W-:Y:S01]  /*0360*/  FADD R11, R3, R3.reuse ;  /* 0x00000003030b7221 */ /* 0x100fe20000000000 */
[----:B------:R-:W-:Y:S01]  /*0370*/  HFMA2 R12, -RZ, RZ, -1.875, 0 ;  /* 0xbf800000ff0c7431 */ /* 0x000fe200000001ff */
[----:B------:R-:W-:Y:S01]  /*0380*/  BSSY.RECONVERGENT B1, `(.L_x_6) ;  /* 0x00000c9000017945 */ /* 0x000fe20003800200 */
[----:B------:R-:W-:Y:S01]  /*0390*/  FADD R0, R0, R3 ;  /* 0x0000000300007221 */ /* 0x000fe20000000000 */
[----:B------:R-:W-:Y:S02]  /*03a0*/  CS2R R14, SRZ ;  /* 0x00000000000e7805 */ /* 0x000fe4000001ff00 */
[----:B------:R-:W-:Y:S02]  /*03b0*/  MOV R13, RZ ;  /* 0x000000ff000d7202 */ /* 0x000fe40000000f00 */
[----:B------:R-:W-:Y:S01]  /*03c0*/  CS2R R16, SRZ ;  /* 0x0000000000107805 */ /* 0x000fe2000001ff00 */
[C---:B0-----:R-:W-:Y:S01]  /*03d0*/  IMAD.IADD R18, R19.reuse, 0x1, -R8 ;  /* 0x0000000113127824 */ /* 0x041fe200078e0a08 */
[----:B------:R-:W-:-:S04]  /*03e0*/  IADD3 R19, PT, PT, R19, 0x1, RZ ;  /* 0x0000000113137810 */ /* 0x000fc80007ffe0ff */
[----:B------:R-:W-:Y:S01]  /*03f0*/  LOP3.LUT R18, R18, 0xfffffffc, RZ, 0xc0, !PT ;  /* 0xfffffffc12127812 */ /* 0x000fe200078ec0ff */
[C---:B--2---:R-:W-:Y:S01]  /*0400*/  FMUL R7, R4.reuse, R3 ;  /* 0x0000000304077220 */ /* 0x044fe20000400000 */
[----:B------:R-:W-:-:S03]  /*0410*/  FMUL R11, R4, R11 ;  /* 0x0000000b040b7220 */ /* 0x000fc60000400000 */
[----:B------:R-:W-:-:S07]  /*0420*/  FMUL R10, R4, R7 ;  /* 0x00000007040a7220 */ /* 0x000fce0000400000 */
.L_x_15:
[----:B------:R-:W0:Y:S01]  /*0430*/  LDCU UR6, c[0x0][0x380] ;  /* 0x00007000ff0677ac */ /* 0x000e220008000800 */
[----:B------:R-:W-:Y:S01]  /*0440*/  IADD3 R2, PT, PT, R8, 0x1, RZ ;  /* 0x0000000108027810 */ /* 0x000fe20007ffe0ff */
[----:B------:R-:W-:Y:S03]  /*0450*/  BSSY.RECONVERGENT B0, `(.L_x_7) ;  /* 0x00000b6000007945 */ /* 0x000fe60003800200 */
[----:B0-----:R-:W-:-:S04]  /*0460*/  IADD3 R2, PT, PT, -R2, UR6, RZ ;  /* 0x0000000602027c10 */ /* 0x001fc8000fffe1ff */
[----:B------:R-:W-:-:S13]  /*0470*/  ISETP.GE.AND P0, PT, R2, RZ, PT ;  /* 0x000000ff0200720c */ /* 0x000fda0003f06270 */
[----:B------:R-:W-:Y:S05]  /*0480*/  @!P0 BRA `(.L_x_8) ;  /* 0x0000000800c88947 */ /* 0x000fea0003800000 */
[----:B------:R-:W-:Y:S01]  /*0490*/  ISETP.GE.U32.AND P0, PT, R2, 0x3, PT ;  /* 0x000000030200780c */ /* 0x000fe20003f06070 */
[----:B------:R-:W-:Y:S01]  /*04a0*/  IMAD.IADD R2, R9, 0x1, R14 ;  /* 0x0000000109027824 */ /* 0x000fe200078e020e */
[----:B------:R-:W-:Y:S01]  /*04b0*/  BSSY.RECONVERGENT B2, `(.L_x_9) ;  /* 0x000005e000027945 */ /* 0x000fe20003800200 */
[----:B------:R-:W-:-:S03]  /*04c0*/  HFMA2 R21, -RZ, RZ, 0, 0 ;  /* 0x00000000ff157431 */ /* 0x000fc600000001ff */
[----:B------:R-:W-:-:S07]  /*04d0*/  IADD3 R20, PT, PT, R2, 0x1, RZ ;  /* 0x0000000102147810 */ /* 0x000fce0007ffe0ff */
[----:B------:R-:W-:Y:S05]  /*04e0*/  @!P0 BRA `(.L_x_10) ;  /* 0x0000000400688947 */ /* 0x000fea0003800000 */
[-C--:B------:R-:W-:Y:S01]  /*04f0*/  IMAD R21, R2, R19.reuse, R19 ;  /* 0x0000001302157224 */ /* 0x080fe200078e0213 */
[----:B------:R-:W-:Y:S01]  /*0500*/  BSSY.RECONVERGENT B3, `(.L_x_11) ;  /* 0x0000057000037945 */ /* 0x000fe20003800200 */
[----:B------:R-:W-:Y:S01]  /*0510*/  IMAD R25, R14, R19, RZ ;  /* 0x000000130e197224 */ /* 0x000fe200078e02ff */
[----:B------:R-:W-:Y:S01]  /*0520*/  MOV R32, 0x2 ;  /* 0x0000000200207802 */ /* 0x000fe20000000f00 */
[----:B------:R-:W-:Y:S01]  /*0530*/  IMAD.MOV R35, RZ, RZ, -R18 ;  /* 0x000000ffff237224 */ /* 0x000fe200078e0a12 */
[----:B------:R-:W-:Y:S01]  /*0540*/  IADD3 R34, PT, PT, R21, 0x1, RZ ;  /* 0x0000000115227810 */ /* 0x000fe20007ffe0ff */
[----:B------:R-:W-:Y:S01]  /*0550*/  VIADD R33, R25, 0x1 ;  /* 0x0000000119217836 */ /* 0x000fe20000000000 */
[----:B------:R-:W-:Y:S01]  /*0560*/  MOV R24, R8 ;  /* 0x0000000800187202 */ /* 0x000fe20000000f00 */
[C---:B------:R-:W-:Y:S01]  /*0570*/  IMAD.IADD R21, R8.reuse, 0x1, R21 ;  /* 0x0000000108157824 */ /* 0x040fe200078e0215 */
[----:B------:R-:W-:-:S07]  /*0580*/  IADD3 R25, PT, PT, R8, R25, RZ ;  /* 0x0000001908197210 */ /* 0x000fce0007ffe0ff */
.L_x_12:
[----:B------:R-:W0:Y:S01]  /*0590*/  LDC.64 R22, c[0x0][0x388] ;  /* 0x0000e200ff167b82 */ /* 0x000e220000000a00 */
[----:B------:R-:W-:Y:S02]  /*05a0*/  IADD3 R5, PT, PT, R21, 0x1, RZ ;  /* 0x0000000115057810 */ /* 0x000fe40007ffe0ff */
[----:B------:R-:W-:-:S03]  /*05b0*/  IADD3 R7, PT, PT, R34, -0x1, RZ ;  /* 0xffffffff22077810 */ /* 0x000fc60007ffe0ff */
[----:B0-----:R-:W-:-:S04]  /*05c0*/  IMAD.WIDE R4, R5, 0x4, R22 ;  /* 0x0000000405047825 */ /* 0x001fc800078e0216 */
[--C-:B------:R-:W-:Y:S01]  /*05d0*/  IMAD.WIDE R6, R7, 0x4, R22.reuse ;  /* 0x0000000407067825 */ /* 0x100fe200078e0216 */
[----:B------:R-:W2:Y:S04]  /*05e0*/  LDG.E R26, desc[UR4][R4.64] ;  /* 0x00000004041a7981 */ /* 0x000ea8000c1e1900 */
[----:B------:R-:W2:Y:S01]  /*05f0*/  LDG.E R27, desc[UR4][R6.64] ;  /* 0x00000004061b7981 */ /* 0x000ea2000c1e1900 */
[----:B------:R-:W-:Y:S01]  /*0600*/  VIADD R3, R25, 0x1 ;  /* 0x0000000119037836 */ /* 0x000fe20000000000 */
[----:B------:R-:W-:Y:S02]  /*0610*/  IADD3 R29, PT, PT, R33, -0x1, RZ ;  /* 0xffffffff211d7810 */ /* 0x000fe40007ffe0ff */
[----:B------:R-:W3:Y:S01]  /*0620*/  LDG.E R28, desc[UR4][R6.64+0x4] ;  /* 0x00000404061c7981 */ /* 0x000ee2000c1e1900 */
[----:B------:R-:W-:-:S03]  /*0630*/  IMAD.WIDE R2, R3, 0x4, R22 ;  /* 0x0000000403027825 */ /* 0x000fc600078e0216 */
[----:B------:R-:W4:Y:S01]  /*0640*/  LDG.E R37, desc[UR4][R6.64+0xc] ;  /* 0x00000c0406257981 */ /* 0x000f22000c1e1900 */
[----:B------:R-:W-:-:S03]  /*0650*/  IMAD.WIDE R22, R29, 0x4, R22 ;  /* 0x000000041d167825 */ /* 0x000fc600078e0216 */
[----:B------:R-:W5:Y:S04]  /*0660*/  LDG.E R29, desc[UR4][R2.64] ;  /* 0x00000004021d7981 */ /* 0x000f68000c1e1900 */
[----:B------:R-:W3:Y:S04]  /*0670*/  LDG.E R31, desc[UR4][R22.64] ;  /* 0x00000004161f7981 */ /* 0x000ee8000c1e1900 */
[----:B------:R-:W4:Y:S04]  /*0680*/  LDG.E R30, desc[UR4][R22.64+0x4] ;  /* 0x00000404161e7981 */ /* 0x000f28000c1e1900 */
[----:B------:R-:W4:Y:S01]  /*0690*/  LDG.E R36, desc[UR4][R2.64+0xc] ;  /* 0x00000c0402247981 */ /* 0x000f22000c1e1900 */
[----:B--2---:R-:W-:-:S03]  /*06a0*/  FADD R26, R26, -R27 ;  /* 0x8000001b1a1a7221 */ /* 0x004fc60000000000 */
[----:B------:R-:W2:Y:S01]  /*06b0*/  LDG.E R27, desc[UR4][R4.64+0x4] ;  /* 0x00000404041b7981 */ /* 0x000ea2000c1e1900 */
[----:B-----5:R-:W-:-:S03]  /*06c0*/  FADD R26, R26, -R29 ;  /* 0x8000001d1a1a7221 */ /* 0x020fc60000000000 */
[----:B------:R-:W5:Y:S01]  /*06d0*/  LDG.E R29, desc[UR4][R6.64+0x8] ;  /* 0x00000804061d7981 */ /* 0x000f62000c1e1900 */
[----:B---3--:R-:W-:-:S03]  /*06e0*/  FADD R31, R26, R31 ;  /* 0x0000001f1a1f7221 */ /* 0x008fc60000000000 */
[----:B------:R-:W3:Y:S01]  /*06f0*/  LDG.E R26, desc[UR4][R2.64+0x4] ;  /* 0x00000404021a7981 */ /* 0x000ee2000c1e1900 */
[----:B--2---:R-:W-:-:S03]  /*0700*/  FADD R27, R27, -R28 ;  /* 0x8000001c1b1b7221 */ /* 0x004fc60000000000 */
[----:B------:R-:W5:Y:S01]  /*0710*/  LDG.E R28, desc[UR4][R4.64+0x8] ;  /* 0x00000804041c7981 */ /* 0x000f62000c1e1900 */
[----:B---3--:R-:W-:-:S03]  /*0720*/  FADD R27, R27, -R26 ;  /* 0x8000001a1b1b7221 */ /* 0x008fc60000000000 */
[----:B------:R-:W2:Y:S01]  /*0730*/  LDG.E R26, desc[UR4][R22.64+0x8] ;  /* 0x00000804161a7981 */ /* 0x000ea2000c1e1900 */
[----:B----4-:R-:W-:-:S03]  /*0740*/  FADD R27, R27, R30 ;  /* 0x0000001e1b1b7221 */ /* 0x010fc60000000000 */
[----:B------:R0:W3:Y:S04]  /*0750*/  LDG.E R30, desc[UR4][R4.64+0xc] ;  /* 0x00000c04041e7981 */ /* 0x0000e8000c1e1900 */
[----:B------:R-:W4:Y:S01]  /*0760*/  LDG.E R4, desc[UR4][R22.64+0xc] ;  /* 0x00000c0416047981 */ /* 0x000f22000c1e1900 */
[----:B-----5:R-:W-:-:S03]  /*0770*/  FADD R28, R28, -R29 ;  /* 0x8000001d1c1c7221 */ /* 0x020fc60000000000 */
[----:B------:R-:W5:Y:S01]  /*0780*/  LDG.E R29, desc[UR4][R2.64+0x8] ;  /* 0x00000804021d7981 */ /* 0x000f62000c1e1900 */
[----:B0-----:R-:W-:-:S04]  /*0790*/  FFMA R5, R0, R31, -R11 ;  /* 0x0000001f00057223 */ /* 0x001fc8000000080b */
[----:B------:R-:W-:-:S05]  /*07a0*/  FFMA R5, R31, R5, R10 ;  /* 0x000000051f057223 */ /* 0x000fca000000000a */
[----:B------:R-:W-:Y:S01]  /*07b0*/  FSETP.GT.AND P0, PT, R5, R12, PT ;  /* 0x0000000c0500720b */ /* 0x000fe20003f04000 */
[----:B------:R-:W-:-:S04]  /*07c0*/  FFMA R31, R0, R27, -R11 ;  /* 0x0000001b001f7223 */ /* 0x000fc8000000080b */
[----:B------:R-:W-:-:S08]  /*07d0*/  FFMA R31, R27, R31, R10 ;  /* 0x0000001f1b1f7223 */ /* 0x000fd0000000000a */
[----:B------:R-:W-:-:S04]  /*07e0*/  @P0 MOV R12, R5 ;  /* 0x00000005000c0202 */ /* 0x000fc80000000f00 */
[----:B------:R-:W-:Y:S01]  /*07f0*/  FSETP.GT.AND P1, PT, R31, R12, PT ;  /* 0x0000000c1f00720b */ /* 0x000fe20003f24000 */
[----:B---3--:R-:W-:-:S04]  /*0800*/  FADD R37, R30, -R37 ;  /* 0x800000251e257221 */ /* 0x008fc80000000000 */
[----:B------:R-:W-:-:S08]  /*0810*/  FADD R37, R37, -R36 ;  /* 0x8000002425257221 */ /* 0x000fd00000000000 */
[----:B------:R-:W-:Y:S02]  /*0820*/  @P1 IMAD.MOV.U32 R12, RZ, RZ, R31 ;  /* 0x000000ffff0c1224 */ /* 0x000fe400078e001f */
[----:B----4-:R-:W-:Y:S01]  /*0830*/  FADD R37, R37, R4 ;  /* 0x0000000425257221 */ /* 0x010fe20000000000 */
[----:B------:R-:W-:-:S04]  /*0840*/  IADD3 R35, PT, PT, R35, 0x4, RZ ;  /* 0x0000000423237810 */ /* 0x000fc80007ffe0ff */
[----:B------:R-:W-:Y:S02]  /*0850*/  ISETP.NE.AND P4, PT, R35, RZ, PT ;  /* 0x000000ff2300720c */ /* 0x000fe40003f85270 */
[C---:B------:R-:W-:Y:S01]  /*0860*/  @P0 IADD3 R15, PT, PT, R24.reuse, 0x1, RZ ;  /* 0x00000001180f0810 */ /* 0x040fe20007ffe0ff */
[----:B------:R-:W-:Y:S01]  /*0870*/  @P1 VIADD R15, R24, 0x2 ;  /* 0x00000002180f1836 */ /* 0x000fe20000000000 */
[----:B------:R-:W-:Y:S01]  /*0880*/  @P0 MOV R16, R14 ;  /* 0x0000000e00100202 */ /* 0x000fe20000000f00 */
[C---:B------:R-:W-:Y:S01]  /*0890*/  @P0 VIADD R17, R32.reuse, 0xfffffffe ;  /* 0xfffffffe20110836 */ /* 0x040fe20000000000 */
[----:B------:R-:W-:Y:S01]  /*08a0*/  @P0 MOV R13, R20 ;  /* 0x00000014000d0202 */ /* 0x000fe20000000f00 */
[----:B------:R-:W-:Y:S01]  /*08b0*/  @P1 IMAD.MOV.U32 R13, RZ, RZ, R20 ;  /* 0x000000ffff0d1224 */ /* 0x000fe200078e0014 */
[----:B------:R-:W-:Y:S02]  /*08c0*/  @P1 IADD3 R17, PT, PT, R32, -0x1, RZ ;  /* 0xffffffff20111810 */ /* 0x000fe40007ffe0ff */
[----:B------:R-:W-:Y:S01]  /*08d0*/  @P1 MOV R16, R14 ;  /* 0x0000000e00101202 */ /* 0x000fe20000000f00 */
[----:B------:R-:W-:Y:S01]  /*08e0*/  VIADD R21, R21, 0x4 ;  /* 0x0000000415157836 */ /* 0x000fe20000000000 */
[----:B------:R-:W-:Y:S01]  /*08f0*/  IADD3 R34, PT, PT, R34, 0x4, RZ ;  /* 0x0000000422227810 */ /* 0x000fe20007ffe0ff */
[----:B------:R-:W-:Y:S01]  /*0900*/  VIADD R25, R25, 0x4 ;  /* 0x0000000419197836 */ /* 0x000fe20000000000 */
[----:B------:R-:W-:Y:S01]  /*0910*/  IADD3 R33, PT, PT, R33, 0x4, RZ ;  /* 0x0000000421217810 */ /* 0x000fe20007ffe0ff */
[----:B-----5:R-:W-:-:S04]  /*0920*/  FADD R29, R28, -R29 ;  /* 0x8000001d1c1d7221 */ /* 0x020fc80000000000 */
[----:B--2---:R-:W-:-:S04]  /*0930*/  FADD R29, R29, R26 ;  /* 0x0000001a1d1d7221 */ /* 0x004fc80000000000 */
[----:B------:R-:W-:-:S04]  /*0940*/  FFMA R2, R0, R29, -R11 ;  /* 0x0000001d00027223 */ /* 0x000fc8000000080b */
[----:B------:R-:W-:-:S05]  /*0950*/  FFMA R29, R29, R2, R10 ;  /* 0x000000021d1d7223 */ /* 0x000fca000000000a */
[----:B------:R-:W-:Y:S01]  /*0960*/  FSETP.GT.AND P2, PT, R29, R12, PT ;  /* 0x0000000c1d00720b */ /* 0x000fe20003f44000 */
[----:B------:R-:W-:-:S04]  /*0970*/  FFMA R2, R0, R37, -R11 ;  /* 0x0000002500027223 */ /* 0x000fc8000000080b */
[----:B------:R-:W-:-:S08]  /*0980*/  FFMA R37, R37, R2, R10 ;  /* 0x0000000225257223 */ /* 0x000fd0000000000a */
[----:B------:R-:W-:-:S04]  /*0990*/  @P2 MOV R12, R29 ;  /* 0x0000001d000c2202 */ /* 0x000fc80000000f00 */
[----:B------:R-:W-:Y:S02]  /*09a0*/  FSETP.GT.AND P3, PT, R37, R12, PT ;  /* 0x0000000c2500720b */ /* 0x000fe40003f64000 */
[C---:B------:R-:W-:Y:S01]  /*09b0*/  @P2 IADD3 R15, PT, PT, R24.reuse, 0x3, RZ ;  /* 0x00000003180f2810 */ /* 0x040fe20007ffe0ff */
[----:B------:R-:W-:Y:S01]  /*09c0*/  VIADD R24, R24, 0x4 ;  /* 0x0000000418187836 */ /* 0x000fe20000000000 */
[----:B------:R-:W-:Y:S02]  /*09d0*/  @P2 MOV R17, R32 ;  /* 0x0000002000112202 */ /* 0x000fe40000000f00 */
[----:B------:R-:W-:Y:S02]  /*09e0*/  @P2 MOV R16, R14 ;  /* 0x0000000e00102202 */ /* 0x000fe40000000f00 */
[----:B------:R-:W-:-:S05]  /*09f0*/  @P2 MOV R13, R20 ;  /* 0x00000014000d2202 */ /* 0x000fca0000000f00 */
[C---:B------:R-:W-:Y:S01]  /*0a00*/  @P3 VIADD R17, R32.reuse, 0x1 ;  /* 0x0000000120113836 */ /* 0x040fe20000000000 */
[----:B------:R-:W-:Y:S01]  /*0a10*/  @P3 MOV R12, R37 ;  /* 0x00000025000c3202 */ /* 0x000fe20000000f00 */
[----:B------:R-:W-:Y:S01]  /*0a20*/  @P3 IMAD.MOV.U32 R13, RZ, RZ, R20 ;  /* 0x000000ffff0d3224 */ /* 0x000fe200078e0014 */
[----:B------:R-:W-:Y:S02]  /*0a30*/  @P3 MOV R15, R24 ;  /* 0x00000018000f3202 */ /* 0x000fe40000000f00 */
[----:B------:R-:W-:Y:S02]  /*0a40*/  @P3 MOV R16, R14 ;  /* 0x0000000e00103202 */ /* 0x000fe40000000f00 */
[----:B------:R-:W-:Y:S01]  /*0a50*/  IADD3 R32, PT, PT, R32, 0x4, RZ ;  /* 0x0000000420207810 */ /* 0x000fe20007ffe0ff */
[----:B------:R-:W-:Y:S06]  /*0a60*/  @P4 BRA `(.L_x_12) ;  /* 0xfffffff800c84947 */ /* 0x000fec000383ffff */
[----:B------:R-:W-:Y:S05]  /*0a70*/  BSYNC.RECONVERGENT B3 ;  /* 0x0000000000037941 */ /* 0x000fea0003800200 */
.L_x_11:
[----:B------:R-:W-:-:S07]  /*0a80*/  MOV R21, R18 ;  /* 0x0000001200157202 */ /* 0x000fce0000000f00 */
.L_x_10:
[----:B------:R-:W-:Y:S05]  /*0a90*/  BSYNC.RECONVERGENT B2 ;  /* 0x0000000000027941 */ /* 0x000fea0003800200 */
.L_x_9:
[----:B------:R-:W0:Y:S02]  /*0aa0*/  LDCU UR6, c[0x0][0x380] ;  /* 0x00007000ff0677ac */ /* 0x000e240008000800 */
[----:B0-----:R-:W-:-:S04]  /*0ab0*/  IADD3 R2, PT, PT, -R8, UR6, RZ ;  /* 0x0000000608027c10 */ /* 0x001fc8000fffe1ff */
[----:B------:R-:W-:-:S04]  /*0ac0*/  LOP3.LUT R2, R2, 0x3, RZ, 0xc0, !PT ;  /* 0x0000000302027812 */ /* 0x000fc800078ec0ff */
[----:B------:R-:W-:-:S13]  /*0ad0*/  ISETP.NE.AND P0, PT, R2, RZ, PT ;  /* 0x000000ff0200720c */ /* 0x000fda0003f05270 */
[----:B------:R-:W-:Y:S05]  /*0ae0*/  @!P0 BRA `(.L_x_8) ;  /* 0x0000000400308947 */ /* 0x000fea0003800000 */
[----:B------:R-:W-:Y:S01]  /*0af0*/  ISETP.NE.AND P0, PT, R2, 0x1, PT ;  /* 0x000000010200780c */ /* 0x000fe20003f05270 */
[----:B------:R-:W-:Y:S01]  /*0b00*/  BSSY.RECONVERGENT B2, `(.L_x_13) ;  /* 0x000002c000027945 */ /* 0x000fe20003800200 */
[----:B------:R-:W-:-:S11]  /*0b10*/  VIADD R24, R8, 0x1 ;  /* 0x0000000108187836 */ /* 0x000fd60000000000 */
[----:B------:R-:W-:Y:S05]  /*0b20*/  @!P0 BRA `(.L_x_14) ;  /* 0x0000000000a48947 */ /* 0x000fea0003800000 */
[----:B------:R-:W0:Y:S01]  /*0b30*/  LDC.64 R22, c[0x0][0x388] ;  /* 0x0000e200ff167b82 */ /* 0x000e220000000a00 */
[----:B------:R-:W-:Y:S01]  /*0b40*/  IADD3 R25, PT, PT, R24, R21, RZ ;  /* 0x0000001518197210 */ /* 0x000fe20007ffe0ff */
[-CC-:B------:R-:W-:Y:S02]  /*0b50*/  IMAD R7, R20, R19.reuse, R21.reuse ;  /* 0x0000001314077224 */ /* 0x180fe400078e0215 */
[-C--:B------:R-:W-:Y:S02]  /*0b60*/  IMAD R29, R14, R19.reuse, R21 ;  /* 0x000000130e1d7224 */ /* 0x080fe400078e0215 */
[-CC-:B------:R-:W-:Y:S02]  /*0b70*/  IMAD R3, R20, R19.reuse, R25.reuse ;  /* 0x0000001314037224 */ /* 0x180fe400078e0219 */
[----:B------:R-:W-:Y:S02]  /*0b80*/  IMAD R5, R14, R19, R25 ;  /* 0x000000130e057224 */ /* 0x000fe400078e0219 */
[----:B0-----:R-:W-:-:S04]  /*0b90*/  IMAD.WIDE R6, R7, 0x4, R22 ;  /* 0x0000000407067825 */ /* 0x001fc800078e0216 */
[--C-:B------:R-:W-:Y:S01]  /*0ba0*/  IMAD.WIDE R2, R3, 0x4, R22.reuse ;  /* 0x0000000403027825 */ /* 0x100fe200078e0216 */
[----:B------:R-:W2:Y:S03]  /*0bb0*/  LDG.E R27, desc[UR4][R6.64] ;  /* 0x00000004061b7981 */ /* 0x000ea6000c1e1900 */
[--C-:B------:R-:W-:Y:S01]  /*0bc0*/  IMAD.WIDE R4, R5, 0x4, R22.reuse ;  /* 0x0000000405047825 */ /* 0x100fe200078e0216 */
[----:B------:R-:W2:Y:S03]  /*0bd0*/  LDG.E R26, desc[UR4][R2.64] ;  /* 0x00000004021a7981 */ /* 0x000ea6000c1e1900 */
[----:B------:R-:W-:Y:S01]  /*0be0*/  IMAD.WIDE R22, R29, 0x4, R22 ;  /* 0x000000041d167825 */ /* 0x000fe200078e0216 */
[----:B------:R-:W3:Y:S04]  /*0bf0*/  LDG.E R33, desc[UR4][R6.64+0x4] ;  /* 0x0000040406217981 */ /* 0x000ee8000c1e1900 */
[----:B------:R-:W4:Y:S04]  /*0c00*/  LDG.E R29, desc[UR4][R4.64] ;  /* 0x00000004041d7981 */ /* 0x000f28000c1e1900 */
[----:B------:R-:W5:Y:S04]  /*0c10*/  LDG.E R31, desc[UR4][R22.64] ;  /* 0x00000004161f7981 */ /* 0x000f68000c1e1900 */
[----:B------:R-:W3:Y:S04]  /*0c20*/  LDG.E R28, desc[UR4][R2.64+0x4] ;  /* 0x00000404021c7981 */ /* 0x000ee8000c1e1900 */
[----:B------:R-:W3:Y:S04]  /*0c30*/  LDG.E R35, desc[UR4][R4.64+0x4] ;  /* 0x0000040404237981 */ /* 0x000ee8000c1e1900 */
[----:B------:R-:W3:Y:S01]  /*0c40*/  LDG.E R37, desc[UR4][R22.64+0x4] ;  /* 0x0000040416257981 */ /* 0x000ee2000c1e1900 */
[----:B--2---:R-:W-:-:S04]  /*0c50*/  FADD R26, R26, -R27 ;  /* 0x8000001b1a1a7221 */ /* 0x004fc80000000000 */
[----:B----4-:R-:W-:-:S04]  /*0c60*/  FADD R26, R26, -R29 ;  /* 0x8000001d1a1a7221 */ /* 0x010fc80000000000 */
[----:B-----5:R-:W-:-:S04]  /*0c70*/  FADD R31, R26, R31 ;  /* 0x0000001f1a1f7221 */ /* 0x020fc80000000000 */
[----:B------:R-:W-:Y:S01]  /*0c80*/  FFMA R26, R0, R31, -R11 ;  /* 0x0000001f001a7223 */ /* 0x000fe2000000080b */
[----:B---3--:R-:W-:-:S03]  /*0c90*/  FADD R28, R28, -R33 ;  /* 0x800000211c1c7221 */ /* 0x008fc60000000000 */
[----:B------:R-:W-:Y:S01]  /*0ca0*/  FFMA R31, R31, R26, R10 ;  /* 0x0000001a1f1f7223 */ /* 0x000fe2000000000a */
[----:B------:R-:W-:-:S04]  /*0cb0*/  FADD R28, R28, -R35 ;  /* 0x800000231c1c7221 */ /* 0x000fc80000000000 */
[----:B------:R-:W-:Y:S01]  /*0cc0*/  FSETP.GT.AND P0, PT, R31, R12, PT ;  /* 0x0000000c1f00720b */ /* 0x000fe20003f04000 */
[----:B------:R-:W-:-:S04]  /*0cd0*/  FADD R37, R28, R37 ;  /* 0x000000251c257221 */ /* 0x000fc80000000000 */
[----:B------:R-:W-:-:S04]  /*0ce0*/  FFMA R2, R0, R37, -R11 ;  /* 0x0000002500027223 */ /* 0x000fc8000000080b */
[----:B------:R-:W-:-:S04]  /*0cf0*/  FFMA R37, R37, R2, R10 ;  /* 0x0000000225257223 */ /* 0x000fc8000000000a */
[----:B------:R-:W-:-:S04]  /*0d00*/  @P0 MOV R12, R31 ;  /* 0x0000001f000c0202 */ /* 0x000fc80000000f00 */
[----:B------:R-:W-:Y:S01]  /*0d10*/  FSETP.GT.AND P1, PT, R37, R12, PT ;  /* 0x0000000c2500720b */ /* 0x000fe20003f24000 */
[----:B------:R-:W-:Y:S01]  /*0d20*/  @P0 IMAD.MOV.U32 R15, RZ, RZ, R25 ;  /* 0x000000ffff0f0224 */ /* 0x000fe200078e0019 */
[----:B------:R-:W-:Y:S02]  /*0d30*/  @P0 MOV R17, R21 ;  /* 0x0000001500110202 */ /* 0x000fe40000000f00 */
[----:B------:R-:W-:Y:S02]  /*0d40*/  @P0 MOV R16, R14 ;  /* 0x0000000e00100202 */ /* 0x000fe40000000f00 */
[----:B------:R-:W-:-:S07]  /*0d50*/  @P0 MOV R13, R20 ;  /* 0x00000014000d0202 */ /* 0x000fce0000000f00 */
[----:B------:R-:W-:Y:S01]  /*0d60*/  @P1 VIADD R17, R21, 0x1 ;  /* 0x0000000115111836 */ /* 0x000fe20000000000 */
[----:B------:R-:W-:Y:S01]  /*0d70*/  @P1 MOV R12, R37 ;  /* 0x00000025000c1202 */ /* 0x000fe20000000f00 */
[----:B------:R-:W-:Y:S01]  /*0d80*/  @P1 VIADD R15, R25, 0x1 ;  /* 0x00000001190f1836 */ /* 0x000fe20000000000 */
[----:B------:R-:W-:Y:S01]  /*0d90*/  @P1 MOV R16, R14 ;  /* 0x0000000e00101202 */ /* 0x000fe20000000f00 */
[----:B------:R-:W-:Y:S01]  /*0da0*/  VIADD R21, R21, 0x2 ;  /* 0x0000000215157836 */ /* 0x000fe20000000000 */
[----:B------:R-:W-:-:S07]  /*0db0*/  @P1 MOV R13, R20 ;  /* 0x00000014000d1202 */ /* 0x000fce0000000f00 */
.L_x_14:
[----:B------:R-:W-:Y:S05]  /*0dc0*/  BSYNC.RECONVERGENT B2 ;  /* 0x0000000000027941 */ /* 0x000fea0003800200 */
.L_x_13:
[----:B------:R-:W0:Y:S02]  /*0dd0*/  LDCU UR6, c[0x0][0x380] ;  /* 0x00007000ff0677ac */ /* 0x000e240008000800 */
[----:B0-----:R-:W-:-:S04]  /*0de0*/  IADD3 R2, PT, PT, -R8, UR6, RZ ;  /* 0x0000000608027c10 */ /* 0x001fc8000fffe1ff */
[----:B------:R-:W-:-:S04]  /*0df0*/  LOP3.LUT R2, R2, 0x1, RZ, 0xc0, !PT ;  /* 0x0000000102027812 */ /* 0x000fc800078ec0ff */
[----:B------:R-:W-:-:S13]  /*0e00*/  ISETP.NE.U32.AND P0, PT, R2, 0x1, PT ;  /* 0x000000010200780c */ /* 0x000fda0003f05070 */
[----:B------:R-:W-:Y:S05]  /*0e10*/  @P0 BRA `(.L_x_8) ;  /* 0x0000000000640947 */ /* 0x000fea0003800000 */
[----:B------:R-:W0:Y:S01]  /*0e20*/  LDC.64 R2, c[0x0][0x388] ;  /* 0x0000e200ff027b82 */ /* 0x000e220000000a00 */
[----:B------:R-:W-:Y:S01]  /*0e30*/  IADD3 R24, PT, PT, R24, R21, RZ ;  /* 0x0000001518187210 */ /* 0x000fe20007ffe0ff */
[----:B------:R-:W-:-:S04]  /*0e40*/  IMAD R23, R20, R19, R21 ;  /* 0x0000001314177224 */ /* 0x000fc800078e0215 */
[-CC-:B------:R-:W-:Y:S02]  /*0e50*/  IMAD R5, R20, R19.reuse, R24.reuse ;  /* 0x0000001314057224 */ /* 0x180fe400078e0218 */
[CC--:B------:R-:W-:Y:S02]  /*0e60*/  IMAD R7, R14.reuse, R19.reuse, R24 ;  /* 0x000000130e077224 */ /* 0x0c0fe400078e0218 */
[----:B------:R-:W-:Y:S02]  /*0e70*/  IMAD R25, R14, R19, R21 ;  /* 0x000000130e197224 */ /* 0x000fe400078e0215 */
[----:B0-----:R-:W-:-:S04]  /*0e80*/  IMAD.WIDE R22, R23, 0x4, R2 ;  /* 0x0000000417167825 */ /* 0x001fc800078e0202 */
[--C-:B------:R-:W-:Y:S02]  /*0e90*/  IMAD.WIDE R4, R5, 0x4, R2.reuse ;  /* 0x0000000405047825 */ /* 0x100fe400078e0202 */
[----:B------:R-:W2:Y:S02]  /*0ea0*/  LDG.E R23, desc[UR4][R22.64] ;  /* 0x0000000416177981 */ /* 0x000ea4000c1e1900 */
[--C-:B------:R-:W-:Y:S02]  /*0eb0*/  IMAD.WIDE R6, R7, 0x4, R2.reuse ;  /* 0x0000000407067825 */ /* 0x100fe400078e0202 */
[----:B------:R-:W2:Y:S02]  /*0ec0*/  LDG.E R4, desc[UR4][R4.64] ;  /* 0x0000000404047981 */ /* 0x000ea4000c1e1900 */
[----:B------:R-:W-:Y:S02]  /*0ed0*/  IMAD.WIDE R2, R25, 0x4, R2 ;  /* 0x0000000419027825 */ /* 0x000fe400078e0202 */
[----:B------:R-:W3:Y:S04]  /*0ee0*/  LDG.E R6, desc[UR4][R6.64] ;  /* 0x0000000406067981 */ /* 0x000ee8000c1e1900 */
[----:B------:R-:W4:Y:S01]  /*0ef0*/  LDG.E R2, desc[UR4][R2.64] ;  /* 0x0000000402027981 */ /* 0x000f22000c1e1900 */
[----:B--2---:R-:W-:-:S04]  /*0f00*/  FADD R25, R4, -R23 ;  /* 0x8000001704197221 */ /* 0x004fc80000000000 */
[----:B---3--:R-:W-:-:S04]  /*0f10*/  FADD R25, R25, -R6 ;  /* 0x8000000619197221 */ /* 0x008fc80000000000 */
[----:B----4-:R-:W-:-:S04]  /*0f20*/  FADD R25, R25, R2 ;  /* 0x0000000219197221 */ /* 0x010fc80000000000 */
[----:B------:R-:W-:-:S04]  /*0f30*/  FFMA R26, R0, R25, -R11 ;  /* 0x00000019001a7223 */ /* 0x000fc8000000080b */
[----:B------:R-:W-:-:S05]  /*0f40*/  FFMA R25, R25, R26, R10 ;  /* 0x0000001a19197223 */ /* 0x000fca000000000a */
[----:B------:R-:W-:-:S13]  /*0f50*/  FSETP.GT.AND P0, PT, R25, R12, PT ;  /* 0x0000000c1900720b */ /* 0x000fda0003f04000 */
[----:B------:R-:W-:Y:S01]  /*0f60*/  @P0 MOV R12, R25 ;  /* 0x00000019000c0202 */ /* 0x000fe20000000f00 */
[----:B------:R-:W-:Y:S01]  /*0f70*/  @P0 IMAD.MOV.U32 R17, RZ, RZ, R21 ;  /* 0x000000ffff110224 */ /* 0x000fe200078e0015 */
[----:B------:R-:W-:Y:S01]  /*0f80*/  @P0 MOV R15, R24 ;  /* 0x00000018000f0202 */ /* 0x000fe20000000f00 */
[----:B------:R-:W-:Y:S01]  /*0f90*/  @P0 IMAD.MOV.U32 R16, RZ, RZ, R14 ;  /* 0x000000ffff100224 */ /* 0x000fe200078e000e */
[----:B------:R-:W-:-:S07]  /*0fa0*/  @P0 MOV R13, R20 ;  /* 0x00000014000d0202 */ /* 0x000fce0000000f00 */
.L_x_8:
[----:B------:R-:W-:Y:S05]  /*0fb0*/  BSYNC.RECONVERGENT B0 ;  /* 0x0000000000007941 */ /* 0x000fea0003800200 */
.L_x_7:
[----:B------:R-:W0:Y:S01]  /*0fc0*/  LDCU UR6, c[0x0][0x384] ;  /* 0x00007080ff0677ac */ /* 0x000e220008000800 */
[----:B------:R-:W-:Y:S02]  /*0fd0*/  IADD3 R14, PT, PT, R14, 0x1, RZ ;  /* 0x000000010e0e7810 */ /* 0x000fe40007ffe0ff */
[----:B0-----:R-:W-:-:S04]  /*0fe0*/  IADD3 R3, PT, PT, -R9, UR6, RZ ;  /* 0x0000000609037c10 */ /* 0x001fc8000fffe1ff */
[----:B------:R-:W-:-:S13]  /*0ff0*/  ISETP.NE.AND P0, PT, R14, R3, PT ;  /* 0x000000030e00720c */ /* 0x000fda0003f05270 */
[----:B------:R-:W-:Y:S05]  /*1000*/  @P0 BRA `(.L_x_15) ;  /* 0xfffffff400080947 */ /* 0x000fea000383ffff */
[----:B------:R-:W-:Y:S05]  /*1010*/  BSYNC.RECONVERGENT B1 ;  /* 0x0000000000017941 */ /* 0x000fea0003800200 */
.L_x_6:
[----:B------:R-:W0:Y:S01]  /*1020*/  LDCU UR6, c[0x0][0x380] ;  /* 0x00007000ff0677ac */ /* 0x000e220008000800 */
[----:B------:R-:W1:Y:S08]  /*1030*/  LDC.64 R2, c[0x0][0x390] ;  /* 0x0000e400ff027b82 */ /* 0x000e700000000a00 */
[----:B------:R-:W2:Y:S01]  /*1040*/  LDC.64 R4, c[0x0][0x398] ;  /* 0x0000e600ff047b82 */ /* 0x000ea20000000a00 */
[----:B0-----:R-:W-:-:S05]  /*1050*/  IMAD R9, R9, UR6, R8 ;  /* 0x0000000609097c24 */ /* 0x001fca000f8e0208 */
[C---:B------:R-:W-:Y:S01]  /*1060*/  SHF.L.U32 R7, R9.reuse, 0x2, RZ ;  /* 0x0000000209077819 */ /* 0x040fe200000006ff */
[----:B-1----:R-:W-:-:S05]  /*1070*/  IMAD.WIDE R2, R9, 0x4, R2 ;  /* 0x0000000409027825 */ /* 0x002fca00078e0202 */
[----:B------:R-:W-:Y:S01]  /*1080*/  STG.E desc[UR4][R2.64], R12 ;  /* 0x0000000c02007986 */ /* 0x000fe2000c101904 */
[----:B--2---:R-:W-:-:S05]  /*1090*/  IMAD.WIDE R4, R7, 0x4, R4 ;  /* 0x0000000407047825 */ /* 0x004fca00078e0204 */
[----:B------:R-:W-:Y:S04]  /*10a0*/  STG.E desc[UR4][R4.64], R17 ;  /* 0x0000001104007986 */ /* 0x000fe8000c101904 */
[----:B------:R-:W-:Y:S04]  /*10b0*/  STG.E desc[UR4][R4.64+0x4], R16 ;  /* 0x0000041004007986 */ /* 0x000fe8000c101904 */
[----:B------:R-:W-:Y:S04]  /*10c0*/  STG.E desc[UR4][R4.64+0x8], R15 ;  /* 0x0000080f04007986 */ /* 0x000fe8000c101904 */
[----:B------:R-:W-:Y:S01]  /*10d0*/  STG.E desc[UR4][R4.64+0xc], R13 ;  /* 0x00000c0d04007986 */ /* 0x000fe2000c101904 */
[----:B------:R-:W-:Y:S05]  /*10e0*/  EXIT ;  /* 0x000000000000794d */ /* 0x000fea0003800000 */
        .weak           $__internal_0_$__cuda_sm20_rcp_rn_f32_slowpath
        .type           $__internal_0_$__cuda_sm20_rcp_rn_f32_slowpath,@function
        .size           $__internal_0_$__cuda_sm20_rcp_rn_f32_slowpath,(.L_x_21 - $__internal_0_$__cuda_sm20_rcp_rn_f32_slowpath)
$__internal_0_$__cuda_sm20_rcp_rn_f32_slowpath:
[----:B------:R-:W-:Y:S01]  /*10f0*/  IMAD.SHL.U32 R0, R2, 0x2, RZ ;  /* 0x0000000202007824 */ /* 0x000fe200078e00ff */
[----:B------:R-:W-:Y:S04]  /*1100*/  BSSY.RECONVERGENT B1, `(.L_x_16) ;  /* 0x0000030000017945 */ /* 0x000fe80003800200 */
[----:B------:R-:W-:-:S04]  /*1110*/  SHF.R.U32.HI R13, RZ, 0x18, R0 ;  /* 0x00000018ff0d7819 */ /* 0x000fc80000011600 */
[----:B------:R-:W-:-:S13]  /*1120*/  ISETP.NE.U32.AND P0, PT, R13, RZ, PT ;  /* 0x000000ff0d00720c */ /* 0x000fda0003f05070 */
[----:B------:R-:W-:Y:S05]  /*1130*/  @P0 BRA `(.L_x_17) ;  /* 0x0000000000280947 */ /* 0x000fea0003800000 */
[----:B------:R-:W-:-:S04]  /*1140*/  SHF.L.U32 R0, R2, 0x1, RZ ;  /* 0x0000000102007819 */ /* 0x000fc800000006ff */
[----:B------:R-:W-:-:S13]  /*1150*/  ISETP.NE.AND P0, PT, R0, RZ, PT ;  /* 0x000000ff0000720c */ /* 0x000fda0003f05270 */
[----:B------:R-:W-:Y:S01]  /*1160*/  @P0 FFMA R10, R2, 1.84467440737095516160e+19, RZ ;  /* 0x5f800000020a0823 */ /* 0x000fe200000000ff */
[----:B------:R-:W-:Y:S08]  /*1170*/  @!P0 MUFU.RCP R7, R2 ;  /* 0x0000000200078308 */ /* 0x000ff00000001000 */
[----:B------:R-:W0:Y:S02]  /*1180*/  @P0 MUFU.RCP R11, R10 ;  /* 0x0000000a000b0308 */ /* 0x000e240000001000 */
[----:B0-----:R-:W-:-:S04]  /*1190*/  @P0 FFMA R0, R10, R11, -1 ;  /* 0xbf8000000a000423 */ /* 0x001fc8000000000b */
[----:B------:R-:W-:-:S04]  /*11a0*/  @P0 FADD.FTZ R0, -R0, -RZ ;  /* 0x800000ff00000221 */ /* 0x000fc80000010100 */
[----:B------:R-:W-:-:S04]  /*11b0*/  @P0 FFMA R0, R11, R0, R11 ;  /* 0x000000000b000223 */ /* 0x000fc8000000000b */
[----:B------:R-:W-:Y:S01]  /*11c0*/  @P0 FFMA R7, R0, 1.84467440737095516160e+19, RZ ;  /* 0x5f80000000070823 */ /* 0x000fe200000000ff */
[----:B------:R-:W-:Y:S06]  /*11d0*/  BRA `(.L_x_18) ;  /* 0x0000000000887947 */ /* 0x000fec0003800000 */
.L_x_17:
[----:B------:R-:W-:-:S04]  /*11e0*/  IADD3 R15, PT, PT, R13, -0xfd, RZ ;  /* 0xffffff030d0f7810 */ /* 0x000fc80007ffe0ff */
[----:B------:R-:W-:-:S13]  /*11f0*/  ISETP.GT.U32.AND P0, PT, R15, 0x1, PT ;  /* 0x000000010f00780c */ /* 0x000fda0003f04070 */
[----:B------:R-:W-:Y:S05]  /*1200*/  @P0 BRA `(.L_x_19) ;  /* 0x0000000000780947 */ /* 0x000fea0003800000 */
[----:B------:R-:W-:Y:S01]  /*1210*/  LOP3.LUT R0, R2, 0x7fffff, RZ, 0xc0, !PT ;  /* 0x007fffff02007812 */ /* 0x000fe200078ec0ff */
[----:B------:R-:W-:-:S03]  /*1220*/  IMAD.MOV.U32 R12, RZ, RZ, 0x3 ;  /* 0x00000003ff0c7424 */ /* 0x000fc600078e00ff */
[----:B------:R-:W-:Y:S02]  /*1230*/  LOP3.LUT R0, R0, 0x3f800000, RZ, 0xfc, !PT ;  /* 0x3f80000000007812 */ /* 0x000fe400078efcff */
[----:B------:R-:W-:Y:S02]  /*1240*/  SHF.L.U32 R12, R12, R15, RZ ;  /* 0x0000000f0c0c7219 */ /* 0x000fe400000006ff */
[----:B------:R-:W0:Y:S02]  /*1250*/  MUFU.RCP R7, R0 ;  /* 0x0000000000077308 */ /* 0x000e240000001000 */
[----:B0-----:R-:W-:-:S04]  /*1260*/  FFMA R10, R0, R7, -1 ;  /* 0xbf800000000a7423 */ /* 0x001fc80000000007 */
[----:B------:R-:W-:-:S04]  /*1270*/  FADD.FTZ R10, -R10, -RZ ;  /* 0x800000ff0a0a7221 */ /* 0x000fc80000010100 */
[CCC-:B------:R-:W-:Y:S01]  /*1280*/  FFMA.RM R11, R7.reuse, R10.reuse, R7.reuse ;  /* 0x0000000a070b7223 */ /* 0x1c0fe20000004007 */
[----:B------:R-:W-:-:S04]  /*1290*/  FFMA.RP R10, R7, R10, R7 ;  /* 0x0000000a070a7223 */ /* 0x000fc80000008007 */
[C---:B------:R-:W-:Y:S02]  /*12a0*/  LOP3.LUT R7, R11.reuse, 0x7fffff, RZ, 0xc0, !PT ;  /* 0x007fffff0b077812 */ /* 0x040fe400078ec0ff */
[----:B------:R-:W-:Y:S02]  /*12b0*/  FSETP.NEU.FTZ.AND P0, PT, R11, R10, PT ;  /* 0x0000000a0b00720b */ /* 0x000fe40003f1d000 */
[----:B------:R-:W-:Y:S02]  /*12c0*/  LOP3.LUT R7, R7, 0x800000, RZ, 0xfc, !PT ;  /* 0x0080000007077812 */ /* 0x000fe400078efcff */
[----:B------:R-:W-:Y:S02]  /*12d0*/  SEL R10, RZ, 0xffffffff, !P0 ;  /* 0xffffffffff0a7807 */ /* 0x000fe40004000000 */
[----:B------:R-:W-:Y:S02]  /*12e0*/  LOP3.LUT R12, R12, R7, RZ, 0xc0, !PT ;  /* 0x000000070c0c7212 */ /* 0x000fe400078ec0ff */
[----:B------:R-:W-:-:S02]  /*12f0*/  IADD3 R10, PT, PT, -R10, RZ, RZ ;  /* 0x000000ff0a0a7210 */ /* 0x000fc40007ffe1ff */
[-C--:B------:R-:W-:Y:S02]  /*1300*/  SHF.R.U32.HI R12, RZ, R15.reuse, R12 ;  /* 0x0000000fff0c7219 */ /* 0x080fe4000001160c */
[----:B------:R-:W-:Y:S02]  /*1310*/  LOP3.LUT P1, RZ, R10, R15, R7, 0xf8, !PT ;  /* 0x0000000f0aff7212 */ /* 0x000fe4000782f807 */
[C---:B------:R-:W-:Y:S02]  /*1320*/  LOP3.LUT P0, RZ, R12.reuse, 0x1, RZ, 0xc0, !PT ;  /* 0x000000010cff7812 */ /* 0x040fe4000780c0ff */
[----:B------:R-:W-:-:S04]  /*1330*/  LOP3.LUT P2, RZ, R12, 0x2, RZ, 0xc0, !PT ;  /* 0x000000020cff7812 */ /* 0x000fc8000784c0ff */
[----:B------:R-:W-:Y:S02]  /*1340*/  PLOP3.LUT P0, PT, P0, P1, P2, 0xe0, 0x0 ;  /* 0x000000000000781c */ /* 0x000fe40000703c20 */
[----:B------:R-:W-:Y:S02]  /*1350*/  LOP3.LUT P1, RZ, R2, 0x7fffff, RZ, 0xc0, !PT ;  /* 0x007fffff02ff7812 */ /* 0x000fe4000782c0ff */
[----:B------:R-:W-:-:S04]  /*1360*/  SEL R0, RZ, 0x1, !P0 ;  /* 0x00000001ff007807 */ /* 0x000fc80004000000 */
[----:B------:R-:W-:-:S04]  /*1370*/  IADD3 R0, PT, PT, -R0, RZ, RZ ;  /* 0x000000ff00007210 */ /* 0x000fc80007ffe1ff */
[----:B------:R-:W-:Y:S02]  /*1380*/  ISETP.GE.AND P0, PT, R0, RZ, PT ;  /* 0x000000ff0000720c */ /* 0x000fe40003f06270 */
[----:B------:R-:W-:-:S04]  /*1390*/  IADD3 R0, PT, PT, R13, -0xfc, RZ ;  /* 0xffffff040d007810 */ /* 0x000fc80007ffe0ff */
[----:B------:R-:W-:-:S07]  /*13a0*/  SHF.R.U32.HI R7, RZ, R0, R7 ;  /* 0x00000000ff077219 */ /* 0x000fce0000011607 */
[----:B------:R-:W-:-:S05]  /*13b0*/  @!P0 VIADD R7, R7, 0x1 ;  /* 0x0000000107078836 */ /* 0x000fca0000000000 */
[----:B------:R-:W-:-:S04]  /*13c0*/  @!P1 SHF.L.U32 R7, R7, 0x1, RZ ;  /* 0x0000000107079819 */ /* 0x000fc800000006ff */
[----:B------:R-:W-:Y:S01]  /*13d0*/  LOP3.LUT R7, R7, 0x80000000, R2, 0xf8, !PT ;  /* 0x8000000007077812 */ /* 0x000fe200078ef802 */
[----:B------:R-:W-:Y:S06]  /*13e0*/  BRA `(.L_x_18) ;  /* 0x0000000000047947 */ /* 0x000fec0003800000 */
.L_x_19:
[----:B------:R0:W1:Y:S02]  /*13f0*/  MUFU.RCP R7, R2 ;  /* 0x0000000200077308 */ /* 0x0000640000001000 */
.L_x_18:
[----:B------:R-:W-:Y:S05]  /*1400*/  BSYNC.RECONVERGENT B1 ;  /* 0x0000000000017941 */ /* 0x000fea0003800200 */
.L_x_16:
[----:B-1----:R-:W-:Y:S01]  /*1410*/  MOV R0, R7 ;  /* 0x0000000700007202 */ /* 0x002fe20000000f00 */
[----:B------:R-:W-:-:S04]  /*1420*/  HFMA2 R7, -RZ, RZ, 0, 0 ;  /* 0x00000000ff077431 */ /* 0x000fc800000001ff */
[----:B0-----:R-:W-:Y:S05]  /*1430*/  RET.REL.NODEC R6 `(_Z17GPU_best_locationiiPfS_Pi) ;  /* 0xffffffe806f07950 */ /* 0x001fea0003c3ffff */
.L_x_20:
[----:B------:R-:W-:-:S00]  /*1440*/  BRA `(.L_x_20) ;  /* 0xfffffffc00fc7947 */ /* 0x000fc0000383ffff */
[----:B------:R-:W-:-:S00]  /*1450*/  NOP ;  /* 0x0000000000007918 */ /* 0x000fc00000000000 */
        /* <DEDUP_REMOVED lines=10> */
.L_x_21:


//--------------------- .nv.shared.reserved.0     --------------------------
	.section	.nv.shared.reserved.0,"aw",@nobits
	.weak		__nv_reservedSMEM_offset_0_alias
	.size		__nv_reservedSMEM_offset_0_alias, 0, 64
	.other		__nv_reservedSMEM_offset_0_alias,@"STO_CUDA_RESERVED_SHARED STV_DEFAULT"
__nv_reservedSMEM_offset_0_alias:
	.zero		0
	.zero		64


//--------------------- .nv.constant0._Z17GPU_best_locationiiPfS_Pi --------------------------
	.section	.nv.constant0._Z17GPU_best_locationiiPfS_Pi,"a",@progbits
	.sectionflags	@""
	.align	4
.nv.constant0._Z17GPU_best_locationiiPfS_Pi:
	.zero		928


//--------------------- SYMBOLS --------------------------

	.type		.nv.reservedSmem.offset0,@object
	.size		.nv.reservedSmem.offset0,0x4
